//
// Generated by NVIDIA NVVM Compiler
//
// Compiler Build ID: CL-36424714
// Cuda compilation tools, release 13.0, V13.0.88
// Based on NVVM 20.0.0
//

.version 9.0
.target sm_100
.address_size 64

	// .globl	_Z7sum_vecPiS_S_

.visible .entry _Z7sum_vecPiS_S_(
	.param .u64 .ptr .align 1 _Z7sum_vecPiS_S__param_0,
	.param .u64 .ptr .align 1 _Z7sum_vecPiS_S__param_1,
	.param .u64 .ptr .align 1 _Z7sum_vecPiS_S__param_2
)
{
	.reg .pred 	%p<2>;
	.reg .b32 	%r<8>;
	.reg .b64 	%rd<11>;

	ld.param.u64 	%rd1, [_Z7sum_vecPiS_S__param_0];
	ld.param.u64 	%rd2, [_Z7sum_vecPiS_S__param_1];
	ld.param.u64 	%rd3, [_Z7sum_vecPiS_S__param_2];
	mov.u32 	%r2, %ntid.x;
	mov.u32 	%r3, %ctaid.x;
	mov.u32 	%r4, %tid.x;
	mad.lo.s32 	%r1, %r2, %r3, %r4;
	setp.gt.s32 	%p1, %r1, 255;
	@%p1 bra 	$L__BB0_2;
	cvta.to.global.u64 	%rd4, %rd1;
	cvta.to.global.u64 	%rd5, %rd2;
	cvta.to.global.u64 	%rd6, %rd3;
	mul.wide.s32 	%rd7, %r1, 4;
	add.s64 	%rd8, %rd4, %rd7;
	ld.global.u32 	%r5, [%rd8];
	add.s64 	%rd9, %rd5, %rd7;
	ld.global.u32 	%r6, [%rd9];
	add.s32 	%r7, %r6, %r5;
	add.s64 	%rd10, %rd6, %rd7;
	st.global.u32 	[%rd10], %r7;
$L__BB0_2:
	ret;

}


// ===== COMPILED SASS (sm_100) =====

	.target	sm_100

	.elftype	@"ET_EXEC"


//--------------------- .note.nv.tkinfo           --------------------------
	.section	.note.nv.tkinfo,"",@"SHT_NOTE"
	.sectionflags	@"SHF_NOTE_NV_TKINFO"
	.tkinfo
        /*0018*/ 	.word	0x00000002
        /*0030*/ 	.string	""
        /*0030*/ 	.string	"ptxas"
        /*0030*/ 	.string	"Cuda compilation tools, release 13.0, V13.0.88"
        /*0030*/ 	.string	"Build cuda_13.0.r13.0/compiler.36424714_0"
        /*0030*/ 	.string	"-arch sm_100 -m 64 "



//--------------------- .note.nv.cuinfo           --------------------------
	.section	.note.nv.cuinfo,"",@"SHT_NOTE"
	.sectionflags	@"SHF_NOTE_NV_CUINFO"
        /*0018*/ 	.short	0x0002
        /*001a*/ 	.short	0x0064
        /*001c*/ 	.short	0x0082
	.zero		2


//--------------------- .nv.info                  --------------------------
	.section	.nv.info,"",@"SHT_CUDA_INFO"
	.align	4


	//----- nvinfo : EIATTR_REGCOUNT
	.align		4
        /*0000*/ 	.byte	0x04, 0x2f
        /*0002*/ 	.short	(.L_1 - .L_0)
	.align		4
.L_0:
        /*0004*/ 	.word	index@(_Z7sum_vecPiS_S_)
        /*0008*/ 	.word	0x0000000c


	//----- nvinfo : EIATTR_FRAME_SIZE
	.align		4
.L_1:
        /*000c*/ 	.byte	0x04, 0x11
        /*000e*/ 	.short	(.L_3 - .L_2)
	.align		4
.L_2:
        /*0010*/ 	.word	index@(_Z7sum_vecPiS_S_)
        /*0014*/ 	.word	0x00000000


	//----- nvinfo : EIATTR_MIN_STACK_SIZE
	.align		4
.L_3:
        /*0018*/ 	.byte	0x04, 0x12
        /*001a*/ 	.short	(.L_5 - .L_4)
	.align		4
.L_4:
        /*001c*/ 	.word	index@(_Z7sum_vecPiS_S_)
        /*0020*/ 	.word	0x00000000
.L_5:


//--------------------- .nv.compat                --------------------------
	.section	.nv.compat,"",@"SHT_CUDA_COMPAT_INFO"
	.align	4
        /*0000*/ 	.byte	0x02, 0x09, 0x00, 0x00, 0x02, 0x02, 0x01, 0x00, 0x02, 0x05, 0x05, 0x00, 0x03, 0x07, 0x01, 0x01
        /*0010*/ 	.byte	0x02, 0x03, 0x00, 0x00, 0x02, 0x06, 0x01, 0x00, 0x04, 0x0b, 0x08, 0x00, 0x09, 0x00, 0x00, 0x00
        /*0020*/ 	.byte	0x00, 0x00, 0x00, 0x00


//--------------------- .nv.info._Z7sum_vecPiS_S_ --------------------------
	.section	.nv.info._Z7sum_vecPiS_S_,"",@"SHT_CUDA_INFO"
	.sectionflags	@""
	.align	4


	//----- nvinfo : EIATTR_CUDA_API_VERSION
	.align		4
        /*0000*/ 	.byte	0x04, 0x37
        /*0002*/ 	.short	(.L_7 - .L_6)
.L_6:
        /*0004*/ 	.word	0x00000082


	//----- nvinfo : EIATTR_KPARAM_INFO
	.align		4
.L_7:
        /*0008*/ 	.byte	0x04, 0x17
        /*000a*/ 	.short	(.L_9 - .L_8)
.L_8:
        /*000c*/ 	.word	0x00000000
        /*0010*/ 	.short	0x0002
        /*0012*/ 	.short	0x0010
        /*0014*/ 	.byte	0x00, 0xf5, 0x21, 0x00


	//----- nvinfo : EIATTR_KPARAM_INFO
	.align		4
.L_9:
        /*0018*/ 	.byte	0x04, 0x17
        /*001a*/ 	.short	(.L_11 - .L_10)
.L_10:
        /*001c*/ 	.word	0x00000000
        /*0020*/ 	.short	0x0001
        /*0022*/ 	.short	0x0008
        /*0024*/ 	.byte	0x00, 0xf5, 0x21, 0x00


	//----- nvinfo : EIATTR_KPARAM_INFO
	.align		4
.L_11:
        /*0028*/ 	.byte	0x04, 0x17
        /*002a*/ 	.short	(.L_13 - .L_12)
.L_12:
        /*002c*/ 	.word	0x00000000
        /*0030*/ 	.short	0x0000
        /*0032*/ 	.short	0x0000
        /*0034*/ 	.byte	0x00, 0xf5, 0x21, 0x00


	//----- nvinfo : EIATTR_SPARSE_MMA_MASK
	.align		4
.L_13:
        /*0038*/ 	.byte	0x03, 0x50
        /*003a*/ 	.short	0x0000


	//----- nvinfo : EIATTR_MAXREG_COUNT
	.align		4
        /*003c*/ 	.byte	0x03, 0x1b
        /*003e*/ 	.short	0x00ff


	//----- nvinfo : EIATTR_MERCURY_ISA_VERSION
	.align		4
        /*0040*/ 	.byte	0x03, 0x5f
        /*0042*/ 	.short	0x0101


	//----- nvinfo : EIATTR_VRC_CTA_INIT_COUNT
	.align		4
        /*0044*/ 	.byte	0x02, 0x4a
	.zero		1
	.zero		1


	//----- nvinfo : EIATTR_EXIT_INSTR_OFFSETS
	.align		4
        /*0048*/ 	.byte	0x04, 0x1c
        /*004a*/ 	.short	(.L_15 - .L_14)


	//   ....[0]....
.L_14:
        /*004c*/ 	.word	0x00000060


	//   ....[1]....
        /*0050*/ 	.word	0x00000120


	//----- nvinfo : EIATTR_CBANK_PARAM_SIZE
	.align		4
.L_15:
        /*0054*/ 	.byte	0x03, 0x19
        /*0056*/ 	.short	0x0018


	//----- nvinfo : EIATTR_PARAM_CBANK
	.align		4
        /*0058*/ 	.byte	0x04, 0x0a
        /*005a*/ 	.short	(.L_17 - .L_16)
	.align		4
.L_16:
        /*005c*/ 	.word	index@(.nv.constant0._Z7sum_vecPiS_S_)
        /*0060*/ 	.short	0x0380
        /*0062*/ 	.short	0x0018


	//----- nvinfo : EIATTR_SW_WAR
	.align		4
.L_17:
        /*0064*/ 	.byte	0x04, 0x36
        /*0066*/ 	.short	(.L_19 - .L_18)
.L_18:
        /*0068*/ 	.word	0x00000008
.L_19:


//--------------------- .nv.callgraph             --------------------------
	.section	.nv.callgraph,"",@"SHT_CUDA_CALLGRAPH"
	.align	4
	.sectionentsize	8
	.align		4
        /*0000*/ 	.word	0x00000000
	.align		4
        /*0004*/ 	.word	0xffffffff
	.align		4
        /*0008*/ 	.word	0x00000000
	.align		4
        /*000c*/ 	.word	0xfffffffe
	.align		4
        /*0010*/ 	.word	0x00000000
	.align		4
        /*0014*/ 	.word	0xfffffffd
	.align		4
        /*0018*/ 	.word	0x00000000
	.align		4
        /*001c*/ 	.word	0xfffffffc


//--------------------- .text._Z7sum_vecPiS_S_    --------------------------
	.section	.text._Z7sum_vecPiS_S_,"ax",@progbits
	.align	128
        .global         _Z7sum_vecPiS_S_
        .type           _Z7sum_vecPiS_S_,@function
        .size           _Z7sum_vecPiS_S_,(.L_x_1 - _Z7sum_vecPiS_S_)
        .other          _Z7sum_vecPiS_S_,@"STO_CUDA_ENTRY STV_DEFAULT"
_Z7sum_vecPiS_S_:
.text._Z7sum_vecPiS_S_:
[----:B------:R-:W-:Y:S01]  /*0000*/  LDC R1, c[0x0][0x37c] ;  /* 0x0000df00ff017b82 */ /* 0x000fe20000000800 */
[----:B------:R-:W0:Y:S01]  /*0010*/  S2R R9, SR_CTAID.X ;  /* 0x0000000000097919 */ /* 0x000e220000002500 */
[----:B------:R-:W0:Y:S01]  /*0020*/  LDCU UR4, c[0x0][0x360] ;  /* 0x00006c00ff0477ac */ /* 0x000e220008000800 */
[----:B------:R-:W0:Y:S02]  /*0030*/  S2R R0, SR_TID.X ;  /* 0x0000000000007919 */ /* 0x000e240000002100 */
[----:B0-----:R-:W-:-:S05]  /*0040*/  IMAD R9, R9, UR4, R0 ;  /* 0x0000000409097c24 */ /* 0x001fca000f8e0200 */
[----:B------:R-:W-:-:S13]  /*0050*/  ISETP.GT.AND P0, PT, R9, 0xff, PT ;  /* 0x000000ff0900780c */ /* 0x000fda0003f04270 */
[----:B------:R-:W-:Y:S05]  /*0060*/  @P0 EXIT ;  /* 0x000000000000094d */ /* 0x000fea0003800000 */
[----:B------:R-:W0:Y:S01]  /*0070*/  LDC.64 R2, c[0x0][0x380] ;  /* 0x0000e000ff027b82 */ /* 0x000e220000000a00 */
[----:B------:R-:W1:Y:S07]  /*0080*/  LDCU.64 UR4, c[0x0][0x358] ;  /* 0x00006b00ff0477ac */ /* 0x000e6e0008000a00 */
[----:B------:R-:W2:Y:S08]  /*0090*/  LDC.64 R4, c[0x0][0x388] ;  /* 0x0000e200ff047b82 */ /* 0x000eb00000000a00 */
[----:B------:R-:W3:Y:S01]  /*00a0*/  LDC.64 R6, c[0x0][0x390] ;  /* 0x0000e400ff067b82 */ /* 0x000ee20000000a00 */
[----:B0-----:R-:W-:-:S06]  /*00b0*/  IMAD.WIDE R2, R9, 0x4, R2 ;  /* 0x0000000409027825 */ /* 0x001fcc00078e0202 */
[----:B-1----:R-:W4:Y:S01]  /*00c0*/  LDG.E R2, desc[UR4][R2.64] ;  /* 0x0000000402027981 */ /* 0x002f22000c1e1900 */
[----:B--2---:R-:W-:-:S06]  /*00d0*/  IMAD.WIDE R4, R9, 0x4, R4 ;  /* 0x0000000409047825 */ /* 0x004fcc00078e0204 */
[----:B------:R-:W4:Y:S01]  /*00e0*/  LDG.E R5, desc[UR4][R4.64] ;  /* 0x0000000404057981 */ /* 0x000f22000c1e1900 */
[----:B---3--:R-:W-:Y:S01]  /*00f0*/  IMAD.WIDE R6, R9, 0x4, R6 ;  /* 0x0000000409067825 */ /* 0x008fe200078e0206 */
[----:B----4-:R-:W-:-:S05]  /*0100*/  IADD3 R9, PT, PT, R2, R5, RZ ;  /* 0x0000000502097210 */ /* 0x010fca0007ffe0ff */
[----:B------:R-:W-:Y:S01]  /*0110*/  STG.E desc[UR4][R6.64], R9 ;  /* 0x0000000906007986 */ /* 0x000fe2000c101904 */
[----:B------:R-:W-:Y:S05]  /*0120*/  EXIT ;  /* 0x000000000000794d */ /* 0x000fea0003800000 */
.L_x_0:
[----:B------:R-:W-:-:S00]  /*0130*/  BRA `(.L_x_0) ;  /* 0xfffffffc00fc7947 */ /* 0x000fc0000383ffff */
[----:B------:R-:W-:-:S00]  /*0140*/  NOP ;  /* 0x0000000000007918 */ /* 0x000fc00000000000 */
        /* <DEDUP_REMOVED lines=11> */
.L_x_1:


//--------------------- .nv.shared.reserved.0     --------------------------
	.section	.nv.shared.reserved.0,"aw",@nobits
	.weak		__nv_reservedSMEM_offset_0_alias
	.size		__nv_reservedSMEM_offset_0_alias, 0, 64
	.other		__nv_reservedSMEM_offset_0_alias,@"STO_CUDA_RESERVED_SHARED STV_DEFAULT"
__nv_reservedSMEM_offset_0_alias:
	.zero		0
	.zero		64


//--------------------- .nv.constant0._Z7sum_vecPiS_S_ --------------------------
	.section	.nv.constant0._Z7sum_vecPiS_S_,"a",@progbits
	.sectionflags	@""
	.align	4
.nv.constant0._Z7sum_vecPiS_S_:
	.zero		920


//--------------------- SYMBOLS --------------------------

	.type		.nv.reservedSmem.offset0,@object
	.size		.nv.reservedSmem.offset0,0x4
